//
// Generated by NVIDIA NVVM Compiler
//
// Compiler Build ID: CL-36424714
// Cuda compilation tools, release 13.0, V13.0.88
// Based on NVVM 20.0.0
//

.version 9.0
.target sm_100
.address_size 64

	// .globl	_Z11hello_worldv
.extern .func  (.param .b32 func_retval0) vprintf
(
	.param .b64 vprintf_param_0,
	.param .b64 vprintf_param_1
)
;
.global .align 1 .b8 $str[38] = {68, 101, 118, 105, 99, 101, 40, 71, 80, 85, 41, 32, 84, 104, 114, 101, 97, 100, 32, 37, 100, 58, 32, 72, 101, 108, 108, 111, 44, 32, 87, 111, 114, 108, 100, 33, 10};

.visible .entry _Z11hello_worldv()
{
	.local .align 8 .b8 	__local_depot0[8];
	.reg .b64 	%SP;
	.reg .b64 	%SPL;
	.reg .b32 	%r<7>;
	.reg .b64 	%rd<5>;

	mov.u64 	%SPL, __local_depot0;
	cvta.local.u64 	%SP, %SPL;
	add.u64 	%rd1, %SP, 0;
	add.u64 	%rd2, %SPL, 0;
	mov.u32 	%r1, %tid.x;
	mov.u32 	%r2, %ctaid.x;
	mov.u32 	%r3, %ntid.x;
	mad.lo.s32 	%r4, %r2, %r3, %r1;
	st.local.u32 	[%rd2], %r4;
	mov.u64 	%rd3, $str;
	cvta.global.u64 	%rd4, %rd3;
	{ // callseq 0, 0
	.param .b64 param0;
	st.param.b64 	[param0], %rd4;
	.param .b64 param1;
	st.param.b64 	[param1], %rd1;
	.param .b32 retval0;
	call.uni (retval0), 
	vprintf, 
	(
	param0, 
	param1
	);
	ld.param.b32 	%r5, [retval0];
	} // callseq 0
	ret;

}


// ===== COMPILED SASS (sm_100) =====

	.target	sm_100

	.elftype	@"ET_EXEC"


//--------------------- .note.nv.tkinfo           --------------------------
	.section	.note.nv.tkinfo,"",@"SHT_NOTE"
	.sectionflags	@"SHF_NOTE_NV_TKINFO"
	.tkinfo
        /*0018*/ 	.word	0x00000002
        /*0030*/ 	.string	""
        /*0030*/ 	.string	"ptxas"
        /*0030*/ 	.string	"Cuda compilation tools, release 13.0, V13.0.88"
        /*0030*/ 	.string	"Build cuda_13.0.r13.0/compiler.36424714_0"
        /*0030*/ 	.string	"-arch sm_100 -m 64 "



//--------------------- .note.nv.cuinfo           --------------------------
	.section	.note.nv.cuinfo,"",@"SHT_NOTE"
	.sectionflags	@"SHF_NOTE_NV_CUINFO"
        /*0018*/ 	.short	0x0002
        /*001a*/ 	.short	0x0064
        /*001c*/ 	.short	0x0082
	.zero		2


//--------------------- .nv.info                  --------------------------
	.section	.nv.info,"",@"SHT_CUDA_INFO"
	.align	4


	//----- nvinfo : EIATTR_REGCOUNT
	.align		4
        /*0000*/ 	.byte	0x04, 0x2f
        /*0002*/ 	.short	(.L_2 - .L_1)
	.align		4
.L_1:
        /*0004*/ 	.word	index@(_Z11hello_worldv)
        /*0008*/ 	.word	0x00000018


	//----- nvinfo : EIATTR_FRAME_SIZE
	.align		4
.L_2:
        /*000c*/ 	.byte	0x04, 0x11
        /*000e*/ 	.short	(.L_4 - .L_3)
	.align		4
.L_3:
        /*0010*/ 	.word	index@(_Z11hello_worldv)
        /*0014*/ 	.word	0x00000008


	//----- nvinfo : EIATTR_MIN_STACK_SIZE
	.align		4
.L_4:
        /*0018*/ 	.byte	0x04, 0x12
        /*001a*/ 	.short	(.L_6 - .L_5)
	.align		4
.L_5:
        /*001c*/ 	.word	index@(_Z11hello_worldv)
        /*0020*/ 	.word	0x00000008
.L_6:


//--------------------- .nv.compat                --------------------------
	.section	.nv.compat,"",@"SHT_CUDA_COMPAT_INFO"
	.align	4
        /*0000*/ 	.byte	0x02, 0x09, 0x00, 0x00, 0x02, 0x02, 0x01, 0x00, 0x02, 0x05, 0x05, 0x00, 0x03, 0x07, 0x01, 0x01
        /*0010*/ 	.byte	0x02, 0x03, 0x00, 0x00, 0x02, 0x06, 0x01, 0x00, 0x04, 0x0b, 0x08, 0x00, 0x09, 0x00, 0x00, 0x00
        /*0020*/ 	.byte	0x00, 0x00, 0x00, 0x00


//--------------------- .nv.info._Z11hello_worldv --------------------------
	.section	.nv.info._Z11hello_worldv,"",@"SHT_CUDA_INFO"
	.sectionflags	@""
	.align	4


	//----- nvinfo : EIATTR_CUDA_API_VERSION
	.align		4
        /*0000*/ 	.byte	0x04, 0x37
        /*0002*/ 	.short	(.L_8 - .L_7)
.L_7:
        /*0004*/ 	.word	0x00000082


	//----- nvinfo : EIATTR_SPARSE_MMA_MASK
	.align		4
.L_8:
        /*0008*/ 	.byte	0x03, 0x50
        /*000a*/ 	.short	0x0000


	//----- nvinfo : EIATTR_MAXREG_COUNT
	.align		4
        /*000c*/ 	.byte	0x03, 0x1b
        /*000e*/ 	.short	0x00ff


	//----- nvinfo : EIATTR_EXTERNS
	.align		4
        /*0010*/ 	.byte	0x04, 0x0f
        /*0012*/ 	.short	(.L_10 - .L_9)


	//   ....[0]....
	.align		4
.L_9:
        /*0014*/ 	.word	index@(vprintf)


	//----- nvinfo : EIATTR_MERCURY_ISA_VERSION
	.align		4
.L_10:
        /*0018*/ 	.byte	0x03, 0x5f
        /*001a*/ 	.short	0x0101


	//----- nvinfo : EIATTR_VRC_CTA_INIT_COUNT
	.align		4
        /*001c*/ 	.byte	0x02, 0x4a
	.zero		1
	.zero		1


	//----- nvinfo : EIATTR_SYSCALL_OFFSETS
	.align		4
        /*0020*/ 	.byte	0x04, 0x46
        /*0022*/ 	.short	(.L_12 - .L_11)


	//   ....[0]....
.L_11:
        /*0024*/ 	.word	0x00000110


	//----- nvinfo : EIATTR_EXIT_INSTR_OFFSETS
	.align		4
.L_12:
        /*0028*/ 	.byte	0x04, 0x1c
        /*002a*/ 	.short	(.L_14 - .L_13)


	//   ....[0]....
.L_13:
        /*002c*/ 	.word	0x00000120


	//----- nvinfo : EIATTR_SW_WAR
	.align		4
.L_14:
        /*0030*/ 	.byte	0x04, 0x36
        /*0032*/ 	.short	(.L_16 - .L_15)
.L_15:
        /*0034*/ 	.word	0x00000008
.L_16:


//--------------------- .nv.callgraph             --------------------------
	.section	.nv.callgraph,"",@"SHT_CUDA_CALLGRAPH"
	.align	4
	.sectionentsize	8
	.align		4
        /*0000*/ 	.word	0x00000000
	.align		4
        /*0004*/ 	.word	0xffffffff
	.align		4
        /*0008*/ 	.word	index@(_Z11hello_worldv)
	.align		4
        /*000c*/ 	.word	index@(vprintf)
	.align		4
        /*0010*/ 	.word	0x00000000
	.align		4
        /*0014*/ 	.word	0xfffffffe
	.align		4
        /*0018*/ 	.word	0x00000000
	.align		4
        /*001c*/ 	.word	0xfffffffd
	.align		4
        /*0020*/ 	.word	0x00000000
	.align		4
        /*0024*/ 	.word	0xfffffffc


//--------------------- .nv.constant4             --------------------------
	.section	.nv.constant4,"a",@progbits
	.align	8
	.align		8
.nv.constant4:
        /*0000*/ 	.dword	vprintf
	.align		8
        /*0008*/ 	.dword	$str


//--------------------- .text._Z11hello_worldv    --------------------------
	.section	.text._Z11hello_worldv,"ax",@progbits
	.align	128
        .global         _Z11hello_worldv
        .type           _Z11hello_worldv,@function
        .size           _Z11hello_worldv,(.L_x_2 - _Z11hello_worldv)
        .other          _Z11hello_worldv,@"STO_CUDA_ENTRY STV_DEFAULT"
_Z11hello_worldv:
.text._Z11hello_worldv:
[----:B------:R-:W0:Y:S01]  /*0000*/  LDC R1, c[0x0][0x37c] ;  /* 0x0000df00ff017b82 */ /* 0x000e220000000800 */
[----:B------:R-:W1:Y:S01]  /*0010*/  S2R R0, SR_TID.X ;  /* 0x0000000000007919 */ /* 0x000e620000002100 */
[----:B------:R-:W2:Y:S06]  /*0020*/  LDCU UR5, c[0x0][0x2fc] ;  /* 0x00005f80ff0577ac */ /* 0x000eac0008000800 */
[----:B------:R-:W1:Y:S01]  /*0030*/  S2UR UR6, SR_CTAID.X ;  /* 0x00000000000679c3 */ /* 0x000e620000002500 */
[----:B------:R-:W-:Y:S01]  /*0040*/  MOV R2, 0x0 ;  /* 0x0000000000027802 */ /* 0x000fe20000000f00 */
[----:B0-----:R-:W-:Y:S01]  /*0050*/  VIADD R1, R1, 0xfffffff8 ;  /* 0xfffffff801017836 */ /* 0x001fe20000000000 */
[----:B------:R-:W0:Y:S05]  /*0060*/  LDCU UR4, c[0x0][0x2f8] ;  /* 0x00005f00ff0477ac */ /* 0x000e2a0008000800 */
[----:B------:R-:W1:Y:S01]  /*0070*/  LDC R3, c[0x0][0x360] ;  /* 0x0000d800ff037b82 */ /* 0x000e620000000800 */
[----:B0-----:R-:W-:-:S05]  /*0080*/  IADD3 R6, P0, PT, R1, UR4, RZ ;  /* 0x0000000401067c10 */ /* 0x001fca000ff1e0ff */
[----:B--2---:R-:W-:Y:S02]  /*0090*/  IMAD.X R7, RZ, RZ, UR5, P0 ;  /* 0x00000005ff077e24 */ /* 0x004fe400080e06ff */
[----:B-1----:R-:W-:Y:S01]  /*00a0*/  IMAD R0, R3, UR6, R0 ;  /* 0x0000000603007c24 */ /* 0x002fe2000f8e0200 */
[----:B------:R-:W0:Y:S01]  /*00b0*/  LDCU.64 UR6, c[0x4][0x8] ;  /* 0x01000100ff0677ac */ /* 0x000e220008000a00 */
[----:B------:R-:W1:Y:S03]  /*00c0*/  LDC.64 R2, c[0x4][R2] ;  /* 0x0100000002027b82 */ /* 0x000e660000000a00 */
[----:B------:R2:W-:Y:S01]  /*00d0*/  STL [R1], R0 ;  /* 0x0000000001007387 */ /* 0x0005e20000100800 */
[----:B0-----:R-:W-:Y:S01]  /*00e0*/  IMAD.U32 R4, RZ, RZ, UR6 ;  /* 0x00000006ff047e24 */ /* 0x001fe2000f8e00ff */
[----:B--2---:R-:W-:-:S07]  /*00f0*/  MOV R5, UR7 ;  /* 0x0000000700057c02 */ /* 0x004fce0008000f00 */
[----:B------:R-:W-:-:S07]  /*0100*/  LEPC R20, `(.L_x_0) ;  /* 0x000000001014794e */ /* 0x000fce0000000000 */
[----:B-1----:R-:W-:Y:S05]  /*0110*/  CALL.ABS.NOINC R2 ;  /* 0x0000000002007343 */ /* 0x002fea0003c00000 */
.L_x_0:
[----:B------:R-:W-:Y:S05]  /*0120*/  EXIT ;  /* 0x000000000000794d */ /* 0x000fea0003800000 */
.L_x_1:
[----:B------:R-:W-:-:S00]  /*0130*/  BRA `(.L_x_1) ;  /* 0xfffffffc00fc7947 */ /* 0x000fc0000383ffff */
[----:B------:R-:W-:-:S00]  /*0140*/  NOP ;  /* 0x0000000000007918 */ /* 0x000fc00000000000 */
        /* <DEDUP_REMOVED lines=11> */
.L_x_2:


//--------------------- .nv.global.init           --------------------------
	.section	.nv.global.init,"aw",@progbits
.nv.global.init:
	.type		$str,@object
	.size		$str,(.L_0 - $str)
$str:
        /*0000*/ 	.byte	0x44, 0x65, 0x76, 0x69, 0x63, 0x65, 0x28, 0x47, 0x50, 0x55, 0x29, 0x20, 0x54, 0x68, 0x72, 0x65
        /*0010*/ 	.byte	0x61, 0x64, 0x20, 0x25, 0x64, 0x3a, 0x20, 0x48, 0x65, 0x6c, 0x6c, 0x6f, 0x2c, 0x20, 0x57, 0x6f
        /*0020*/ 	.byte	0x72, 0x6c, 0x64, 0x21, 0x0a, 0x00
.L_0:


//--------------------- .nv.shared.reserved.0     --------------------------
	.section	.nv.shared.reserved.0,"aw",@nobits
	.weak		__nv_reservedSMEM_offset_0_alias
	.size		__nv_reservedSMEM_offset_0_alias, 0, 64
	.other		__nv_reservedSMEM_offset_0_alias,@"STO_CUDA_RESERVED_SHARED STV_DEFAULT"
__nv_reservedSMEM_offset_0_alias:
	.zero		0
	.zero		64


//--------------------- .nv.constant0._Z11hello_worldv --------------------------
	.section	.nv.constant0._Z11hello_worldv,"a",@progbits
	.sectionflags	@""
	.align	4
.nv.constant0._Z11hello_worldv:
	.zero		896


//--------------------- SYMBOLS --------------------------

	.type		.nv.reservedSmem.offset0,@object
	.size		.nv.reservedSmem.offset0,0x4
	.type		vprintf,@function
